//
// Generated by NVIDIA NVVM Compiler
//
// Compiler Build ID: CL-36424714
// Cuda compilation tools, release 13.0, V13.0.88
// Based on NVVM 20.0.0
//

.version 9.0
.target sm_100
.address_size 64

	// .globl	_Z7matMultPfS_S_
// _ZZ7matMultPfS_S_E5cache has been demoted

.visible .entry _Z7matMultPfS_S_(
	.param .u64 .ptr .align 1 _Z7matMultPfS_S__param_0,
	.param .u64 .ptr .align 1 _Z7matMultPfS_S__param_1,
	.param .u64 .ptr .align 1 _Z7matMultPfS_S__param_2
)
{
	.reg .pred 	%p<7>;
	.reg .b32 	%r<18>;
	.reg .b32 	%f<14>;
	.reg .b64 	%rd<12>;
	// demoted variable
	.shared .align 4 .b8 _ZZ7matMultPfS_S_E5cache[1024];
	ld.param.u64 	%rd3, [_Z7matMultPfS_S__param_0];
	ld.param.u64 	%rd4, [_Z7matMultPfS_S__param_1];
	ld.param.u64 	%rd5, [_Z7matMultPfS_S__param_2];
	mov.u32 	%r1, %tid.x;
	mov.u32 	%r2, %ctaid.x;
	mov.u32 	%r17, %ntid.x;
	mad.lo.s32 	%r16, %r2, %r17, %r1;
	setp.gt.s32 	%p1, %r16, 329999;
	mov.f32 	%f13, 0f00000000;
	@%p1 bra 	$L__BB0_3;
	mov.u32 	%r11, %nctaid.x;
	mul.lo.s32 	%r5, %r17, %r11;
	cvta.to.global.u64 	%rd1, %rd3;
	cvta.to.global.u64 	%rd2, %rd4;
	mov.f32 	%f13, 0f00000000;
$L__BB0_2:
	mul.wide.s32 	%rd6, %r16, 4;
	add.s64 	%rd7, %rd1, %rd6;
	ld.global.f32 	%f6, [%rd7];
	add.s64 	%rd8, %rd2, %rd6;
	ld.global.f32 	%f7, [%rd8];
	fma.rn.f32 	%f13, %f6, %f7, %f13;
	add.s32 	%r16, %r16, %r5;
	setp.lt.s32 	%p2, %r16, 330000;
	@%p2 bra 	$L__BB0_2;
$L__BB0_3:
	shl.b32 	%r12, %r1, 2;
	mov.u32 	%r13, _ZZ7matMultPfS_S_E5cache;
	add.s32 	%r8, %r13, %r12;
	st.shared.f32 	[%r8], %f13;
	bar.sync 	0;
	setp.lt.u32 	%p3, %r17, 2;
	@%p3 bra 	$L__BB0_7;
$L__BB0_4:
	shr.u32 	%r10, %r17, 1;
	setp.ge.u32 	%p4, %r1, %r10;
	@%p4 bra 	$L__BB0_6;
	shl.b32 	%r14, %r10, 2;
	add.s32 	%r15, %r8, %r14;
	ld.shared.f32 	%f8, [%r15];
	ld.shared.f32 	%f9, [%r8];
	add.f32 	%f10, %f8, %f9;
	st.shared.f32 	[%r8], %f10;
$L__BB0_6:
	bar.sync 	0;
	setp.gt.u32 	%p5, %r17, 3;
	mov.u32 	%r17, %r10;
	@%p5 bra 	$L__BB0_4;
$L__BB0_7:
	setp.ne.s32 	%p6, %r1, 0;
	@%p6 bra 	$L__BB0_9;
	ld.shared.f32 	%f11, [_ZZ7matMultPfS_S_E5cache];
	cvta.to.global.u64 	%rd9, %rd5;
	mul.wide.u32 	%rd10, %r2, 4;
	add.s64 	%rd11, %rd9, %rd10;
	st.global.f32 	[%rd11], %f11;
$L__BB0_9:
	ret;

}


// ===== COMPILED SASS (sm_100) =====

	.target	sm_100

	.elftype	@"ET_EXEC"


//--------------------- .note.nv.tkinfo           --------------------------
	.section	.note.nv.tkinfo,"",@"SHT_NOTE"
	.sectionflags	@"SHF_NOTE_NV_TKINFO"
	.tkinfo
        /*0018*/ 	.word	0x00000002
        /*0030*/ 	.string	""
        /*0030*/ 	.string	"ptxas"
        /*0030*/ 	.string	"Cuda compilation tools, release 13.0, V13.0.88"
        /*0030*/ 	.string	"Build cuda_13.0.r13.0/compiler.36424714_0"
        /*0030*/ 	.string	"-arch sm_100 -m 64 "



//--------------------- .note.nv.cuinfo           --------------------------
	.section	.note.nv.cuinfo,"",@"SHT_NOTE"
	.sectionflags	@"SHF_NOTE_NV_CUINFO"
        /*0018*/ 	.short	0x0002
        /*001a*/ 	.short	0x0064
        /*001c*/ 	.short	0x0082
	.zero		2


//--------------------- .nv.info                  --------------------------
	.section	.nv.info,"",@"SHT_CUDA_INFO"
	.align	4


	//----- nvinfo : EIATTR_REGCOUNT
	.align		4
        /*0000*/ 	.byte	0x04, 0x2f
        /*0002*/ 	.short	(.L_1 - .L_0)
	.align		4
.L_0:
        /*0004*/ 	.word	index@(_Z7matMultPfS_S_)
        /*0008*/ 	.word	0x00000012


	//----- nvinfo : EIATTR_FRAME_SIZE
	.align		4
.L_1:
        /*000c*/ 	.byte	0x04, 0x11
        /*000e*/ 	.short	(.L_3 - .L_2)
	.align		4
.L_2:
        /*0010*/ 	.word	index@(_Z7matMultPfS_S_)
        /*0014*/ 	.word	0x00000000


	//----- nvinfo : EIATTR_MIN_STACK_SIZE
	.align		4
.L_3:
        /*0018*/ 	.byte	0x04, 0x12
        /*001a*/ 	.short	(.L_5 - .L_4)
	.align		4
.L_4:
        /*001c*/ 	.word	index@(_Z7matMultPfS_S_)
        /*0020*/ 	.word	0x00000000
.L_5:


//--------------------- .nv.compat                --------------------------
	.section	.nv.compat,"",@"SHT_CUDA_COMPAT_INFO"
	.align	4
        /*0000*/ 	.byte	0x02, 0x09, 0x00, 0x00, 0x02, 0x02, 0x01, 0x00, 0x02, 0x05, 0x05, 0x00, 0x03, 0x07, 0x01, 0x01
        /*0010*/ 	.byte	0x02, 0x03, 0x00, 0x00, 0x02, 0x06, 0x01, 0x00, 0x04, 0x0b, 0x08, 0x00, 0x09, 0x00, 0x00, 0x00
        /*0020*/ 	.byte	0x00, 0x00, 0x00, 0x00


//--------------------- .nv.info._Z7matMultPfS_S_ --------------------------
	.section	.nv.info._Z7matMultPfS_S_,"",@"SHT_CUDA_INFO"
	.sectionflags	@""
	.align	4


	//----- nvinfo : EIATTR_CUDA_API_VERSION
	.align		4
        /*0000*/ 	.byte	0x04, 0x37
        /*0002*/ 	.short	(.L_7 - .L_6)
.L_6:
        /*0004*/ 	.word	0x00000082


	//----- nvinfo : EIATTR_KPARAM_INFO
	.align		4
.L_7:
        /*0008*/ 	.byte	0x04, 0x17
        /*000a*/ 	.short	(.L_9 - .L_8)
.L_8:
        /*000c*/ 	.word	0x00000000
        /*0010*/ 	.short	0x0002
        /*0012*/ 	.short	0x0010
        /*0014*/ 	.byte	0x00, 0xf5, 0x21, 0x00


	//----- nvinfo : EIATTR_KPARAM_INFO
	.align		4
.L_9:
        /*0018*/ 	.byte	0x04, 0x17
        /*001a*/ 	.short	(.L_11 - .L_10)
.L_10:
        /*001c*/ 	.word	0x00000000
        /*0020*/ 	.short	0x0001
        /*0022*/ 	.short	0x0008
        /*0024*/ 	.byte	0x00, 0xf5, 0x21, 0x00


	//----- nvinfo : EIATTR_KPARAM_INFO
	.align		4
.L_11:
        /*0028*/ 	.byte	0x04, 0x17
        /*002a*/ 	.short	(.L_13 - .L_12)
.L_12:
        /*002c*/ 	.word	0x00000000
        /*0030*/ 	.short	0x0000
        /*0032*/ 	.short	0x0000
        /*0034*/ 	.byte	0x00, 0xf5, 0x21, 0x00


	//----- nvinfo : EIATTR_SPARSE_MMA_MASK
	.align		4
.L_13:
        /*0038*/ 	.byte	0x03, 0x50
        /*003a*/ 	.short	0x0000


	//----- nvinfo : EIATTR_MAXREG_COUNT
	.align		4
        /*003c*/ 	.byte	0x03, 0x1b
        /*003e*/ 	.short	0x00ff


	//----- nvinfo : EIATTR_NUM_BARRIERS
	.align		4
        /*0040*/ 	.byte	0x02, 0x4c
        /*0042*/ 	.byte	0x01
	.zero		1


	//----- nvinfo : EIATTR_MERCURY_ISA_VERSION
	.align		4
        /*0044*/ 	.byte	0x03, 0x5f
        /*0046*/ 	.short	0x0101


	//----- nvinfo : EIATTR_VRC_CTA_INIT_COUNT
	.align		4
        /*0048*/ 	.byte	0x02, 0x4a
	.zero		1
	.zero		1


	//----- nvinfo : EIATTR_EXIT_INSTR_OFFSETS
	.align		4
        /*004c*/ 	.byte	0x04, 0x1c
        /*004e*/ 	.short	(.L_15 - .L_14)


	//   ....[0]....
.L_14:
        /*0050*/ 	.word	0x000002d0


	//   ....[1]....
        /*0054*/ 	.word	0x00000350


	//----- nvinfo : EIATTR_CRS_STACK_SIZE
	.align		4
.L_15:
        /*0058*/ 	.byte	0x04, 0x1e
        /*005a*/ 	.short	(.L_17 - .L_16)
.L_16:
        /*005c*/ 	.word	0x00000000


	//----- nvinfo : EIATTR_CBANK_PARAM_SIZE
	.align		4
.L_17:
        /*0060*/ 	.byte	0x03, 0x19
        /*0062*/ 	.short	0x0018


	//----- nvinfo : EIATTR_PARAM_CBANK
	.align		4
        /*0064*/ 	.byte	0x04, 0x0a
        /*0066*/ 	.short	(.L_19 - .L_18)
	.align		4
.L_18:
        /*0068*/ 	.word	index@(.nv.constant0._Z7matMultPfS_S_)
        /*006c*/ 	.short	0x0380
        /*006e*/ 	.short	0x0018


	//----- nvinfo : EIATTR_SW_WAR
	.align		4
.L_19:
        /*0070*/ 	.byte	0x04, 0x36
        /*0072*/ 	.short	(.L_21 - .L_20)
.L_20:
        /*0074*/ 	.word	0x00000008
.L_21:


//--------------------- .nv.callgraph             --------------------------
	.section	.nv.callgraph,"",@"SHT_CUDA_CALLGRAPH"
	.align	4
	.sectionentsize	8
	.align		4
        /*0000*/ 	.word	0x00000000
	.align		4
        /*0004*/ 	.word	0xffffffff
	.align		4
        /*0008*/ 	.word	0x00000000
	.align		4
        /*000c*/ 	.word	0xfffffffe
	.align		4
        /*0010*/ 	.word	0x00000000
	.align		4
        /*0014*/ 	.word	0xfffffffd
	.align		4
        /*0018*/ 	.word	0x00000000
	.align		4
        /*001c*/ 	.word	0xfffffffc


//--------------------- .text._Z7matMultPfS_S_    --------------------------
	.section	.text._Z7matMultPfS_S_,"ax",@progbits
	.align	128
        .global         _Z7matMultPfS_S_
        .type           _Z7matMultPfS_S_,@function
        .size           _Z7matMultPfS_S_,(.L_x_6 - _Z7matMultPfS_S_)
        .other          _Z7matMultPfS_S_,@"STO_CUDA_ENTRY STV_DEFAULT"
_Z7matMultPfS_S_:
.text._Z7matMultPfS_S_:
[----:B------:R-:W-:Y:S01]  /*0000*/  LDC R1, c[0x0][0x37c] ;  /* 0x0000df00ff017b82 */ /* 0x000fe20000000800 */
[----:B------:R-:W0:Y:S01]  /*0010*/  S2R R12, SR_TID.X ;  /* 0x00000000000c7919 */ /* 0x000e220000002100 */
[----:B------:R-:W1:Y:S01]  /*0020*/  LDCU UR4, c[0x0][0x360] ;  /* 0x00006c00ff0477ac */ /* 0x000e620008000800 */
[----:B------:R-:W-:Y:S01]  /*0030*/  BSSY.RECONVERGENT B0, `(.L_x_0) ;  /* 0x0000015000007945 */ /* 0x000fe20003800200 */
[----:B------:R-:W-:Y:S01]  /*0040*/  IMAD.MOV.U32 R11, RZ, RZ, RZ ;  /* 0x000000ffff0b7224 */ /* 0x000fe200078e00ff */
[----:B------:R-:W0:Y:S01]  /*0050*/  S2R R13, SR_CTAID.X ;  /* 0x00000000000d7919 */ /* 0x000e220000002500 */
[----:B------:R-:W2:Y:S01]  /*0060*/  LDCU.64 UR6, c[0x0][0x358] ;  /* 0x00006b00ff0677ac */ /* 0x000ea20008000a00 */
[----:B-1----:R-:W-:Y:S02]  /*0070*/  IMAD.U32 R10, RZ, RZ, UR4 ;  /* 0x00000004ff0a7e24 */ /* 0x002fe4000f8e00ff */
[----:B0-----:R-:W-:-:S05]  /*0080*/  IMAD R0, R13, UR4, R12 ;  /* 0x000000040d007c24 */ /* 0x001fca000f8e020c */
[----:B------:R-:W-:-:S13]  /*0090*/  ISETP.GT.AND P0, PT, R0, 0x5090f, PT ;  /* 0x0005090f0000780c */ /* 0x000fda0003f04270 */
[----:B--2---:R-:W-:Y:S05]  /*00a0*/  @P0 BRA `(.L_x_1) ;  /* 0x0000000000340947 */ /* 0x004fea0003800000 */
[----:B------:R-:W0:Y:S01]  /*00b0*/  LDC.64 R6, c[0x0][0x380] ;  /* 0x0000e000ff067b82 */ /* 0x000e220000000a00 */
[----:B------:R-:W1:Y:S01]  /*00c0*/  LDCU UR4, c[0x0][0x370] ;  /* 0x00006e00ff0477ac */ /* 0x000e620008000800 */
[----:B------:R-:W-:-:S06]  /*00d0*/  HFMA2 R11, -RZ, RZ, 0, 0 ;  /* 0x00000000ff0b7431 */ /* 0x000fcc00000001ff */
[----:B------:R-:W2:Y:S01]  /*00e0*/  LDC.64 R8, c[0x0][0x388] ;  /* 0x0000e200ff087b82 */ /* 0x000ea20000000a00 */
[----:B-1----:R-:W-:-:S07]  /*00f0*/  IMAD R15, R10, UR4, RZ ;  /* 0x000000040a0f7c24 */ /* 0x002fce000f8e02ff */
.L_x_2:
[----:B0-----:R-:W-:-:S04]  /*0100*/  IMAD.WIDE R2, R0, 0x4, R6 ;  /* 0x0000000400027825 */ /* 0x001fc800078e0206 */
[----:B--2---:R-:W-:Y:S02]  /*0110*/  IMAD.WIDE R4, R0, 0x4, R8 ;  /* 0x0000000400047825 */ /* 0x004fe400078e0208 */
[----:B------:R-:W2:Y:S04]  /*0120*/  LDG.E R2, desc[UR6][R2.64] ;  /* 0x0000000602027981 */ /* 0x000ea8000c1e1900 */
[----:B------:R-:W2:Y:S01]  /*0130*/  LDG.E R4, desc[UR6][R4.64] ;  /* 0x0000000604047981 */ /* 0x000ea2000c1e1900 */
[----:B------:R-:W-:-:S05]  /*0140*/  IMAD.IADD R0, R15, 0x1, R0 ;  /* 0x000000010f007824 */ /* 0x000fca00078e0200 */
[----:B------:R-:W-:Y:S01]  /*0150*/  ISETP.GE.AND P0, PT, R0, 0x50910, PT ;  /* 0x000509100000780c */ /* 0x000fe20003f06270 */
[----:B--2---:R-:W-:-:S12]  /*0160*/  FFMA R11, R2, R4, R11 ;  /* 0x00000004020b7223 */ /* 0x004fd8000000000b */
[----:B------:R-:W-:Y:S05]  /*0170*/  @!P0 BRA `(.L_x_2) ;  /* 0xfffffffc00e08947 */ /* 0x000fea000383ffff */
.L_x_1:
[----:B------:R-:W-:Y:S05]  /*0180*/  BSYNC.RECONVERGENT B0 ;  /* 0x0000000000007941 */ /* 0x000fea0003800200 */
.L_x_0:
[----:B------:R-:W0:Y:S01]  /*0190*/  S2UR UR5, SR_CgaCtaId ;  /* 0x00000000000579c3 */ /* 0x000e220000008800 */
[----:B------:R-:W-:Y:S01]  /*01a0*/  UMOV UR4, 0x400 ;  /* 0x0000040000047882 */ /* 0x000fe20000000000 */
[----:B------:R-:W-:Y:S02]  /*01b0*/  ISETP.GE.U32.AND P1, PT, R10, 0x2, PT ;  /* 0x000000020a00780c */ /* 0x000fe40003f26070 */
[----:B------:R-:W-:Y:S01]  /*01c0*/  ISETP.NE.AND P0, PT, R12, RZ, PT ;  /* 0x000000ff0c00720c */ /* 0x000fe20003f05270 */
[----:B0-----:R-:W-:-:S06]  /*01d0*/  ULEA UR4, UR5, UR4, 0x18 ;  /* 0x0000000405047291 */ /* 0x001fcc000f8ec0ff */
[----:B------:R-:W-:-:S05]  /*01e0*/  LEA R0, R12, UR4, 0x2 ;  /* 0x000000040c007c11 */ /* 0x000fca000f8e10ff */
[----:B------:R0:W-:Y:S01]  /*01f0*/  STS [R0], R11 ;  /* 0x0000000b00007388 */ /* 0x0001e20000000800 */
[----:B------:R-:W-:Y:S06]  /*0200*/  BAR.SYNC.DEFER_BLOCKING 0x0 ;  /* 0x0000000000007b1d */ /* 0x000fec0000010000 */
[----:B------:R-:W-:Y:S05]  /*0210*/  @!P1 BRA `(.L_x_3) ;  /* 0x00000000002c9947 */ /* 0x000fea0003800000 */
.L_x_4:
[----:B------:R-:W-:-:S04]  /*0220*/  SHF.R.U32.HI R5, RZ, 0x1, R10 ;  /* 0x00000001ff057819 */ /* 0x000fc8000001160a */
[----:B------:R-:W-:-:S13]  /*0230*/  ISETP.GE.U32.AND P1, PT, R12, R5, PT ;  /* 0x000000050c00720c */ /* 0x000fda0003f26070 */
[----:B------:R-:W-:Y:S01]  /*0240*/  @!P1 LEA R2, R5, R0, 0x2 ;  /* 0x0000000005029211 */ /* 0x000fe200078e10ff */
[----:B------:R-:W-:Y:S05]  /*0250*/  @!P1 LDS R3, [R0] ;  /* 0x0000000000039984 */ /* 0x000fea0000000800 */
[----:B------:R-:W1:Y:S02]  /*0260*/  @!P1 LDS R2, [R2] ;  /* 0x0000000002029984 */ /* 0x000e640000000800 */
[----:B-1----:R-:W-:-:S05]  /*0270*/  @!P1 FADD R3, R2, R3 ;  /* 0x0000000302039221 */ /* 0x002fca0000000000 */
[----:B------:R1:W-:Y:S01]  /*0280*/  @!P1 STS [R0], R3 ;  /* 0x0000000300009388 */ /* 0x0003e20000000800 */
[----:B------:R-:W-:Y:S01]  /*0290*/  BAR.SYNC.DEFER_BLOCKING 0x0 ;  /* 0x0000000000007b1d */ /* 0x000fe20000010000 */
[----:B------:R-:W-:Y:S02]  /*02a0*/  ISETP.GT.U32.AND P1, PT, R10, 0x3, PT ;  /* 0x000000030a00780c */ /* 0x000fe40003f24070 */
[----:B------:R-:W-:-:S11]  /*02b0*/  MOV R10, R5 ;  /* 0x00000005000a7202 */ /* 0x000fd60000000f00 */
[----:B-1----:R-:W-:Y:S05]  /*02c0*/  @P1 BRA `(.L_x_4) ;  /* 0xfffffffc00d41947 */ /* 0x002fea000383ffff */
.L_x_3:
[----:B------:R-:W-:Y:S05]  /*02d0*/  @P0 EXIT ;  /* 0x000000000000094d */ /* 0x000fea0003800000 */
[----:B------:R-:W1:Y:S01]  /*02e0*/  S2UR UR5, SR_CgaCtaId ;  /* 0x00000000000579c3 */ /* 0x000e620000008800 */
[----:B------:R-:W-:-:S07]  /*02f0*/  UMOV UR4, 0x400 ;  /* 0x0000040000047882 */ /* 0x000fce0000000000 */
[----:B------:R-:W2:Y:S01]  /*0300*/  LDC.64 R2, c[0x0][0x390] ;  /* 0x0000e400ff027b82 */ /* 0x000ea20000000a00 */
[----:B-1----:R-:W-:Y:S01]  /*0310*/  ULEA UR4, UR5, UR4, 0x18 ;  /* 0x0000000405047291 */ /* 0x002fe2000f8ec0ff */
[----:B--2---:R-:W-:-:S08]  /*0320*/  IMAD.WIDE.U32 R2, R13, 0x4, R2 ;  /* 0x000000040d027825 */ /* 0x004fd000078e0002 */
[----:B------:R-:W1:Y:S04]  /*0330*/  LDS R5, [UR4] ;  /* 0x00000004ff057984 */ /* 0x000e680008000800 */
[----:B-1----:R-:W-:Y:S01]  /*0340*/  STG.E desc[UR6][R2.64], R5 ;  /* 0x0000000502007986 */ /* 0x002fe2000c101906 */
[----:B------:R-:W-:Y:S05]  /*0350*/  EXIT ;  /* 0x000000000000794d */ /* 0x000fea0003800000 */
.L_x_5:
[----:B------:R-:W-:-:S00]  /*0360*/  BRA `(.L_x_5) ;  /* 0xfffffffc00fc7947 */ /* 0x000fc0000383ffff */
[----:B------:R-:W-:-:S00]  /*0370*/  NOP ;  /* 0x0000000000007918 */ /* 0x000fc00000000000 */
        /* <DEDUP_REMOVED lines=8> */
.L_x_6:


//--------------------- .nv.shared._Z7matMultPfS_S_ --------------------------
	.section	.nv.shared._Z7matMultPfS_S_,"aw",@nobits
	.sectionflags	@""
	.align	4
.nv.shared._Z7matMultPfS_S_:
	.zero		2048


//--------------------- .nv.shared.reserved.0     --------------------------
	.section	.nv.shared.reserved.0,"aw",@nobits
	.weak		__nv_reservedSMEM_offset_0_alias
	.size		__nv_reservedSMEM_offset_0_alias, 0, 64
	.other		__nv_reservedSMEM_offset_0_alias,@"STO_CUDA_RESERVED_SHARED STV_DEFAULT"
__nv_reservedSMEM_offset_0_alias:
	.zero		0
	.zero		64


//--------------------- .nv.constant0._Z7matMultPfS_S_ --------------------------
	.section	.nv.constant0._Z7matMultPfS_S_,"a",@progbits
	.sectionflags	@""
	.align	4
.nv.constant0._Z7matMultPfS_S_:
	.zero		920


//--------------------- SYMBOLS --------------------------

	.type		.nv.reservedSmem.offset0,@object
	.size		.nv.reservedSmem.offset0,0x4
	.type		.nv.reservedSmem.cap,@object
	.size		.nv.reservedSmem.cap,0x4
